	.headerflags	@"EF_CUDA_TEXMODE_UNIFIED EF_CUDA_64BIT_ADDRESS EF_CUDA_ACCELERATORS EF_CUDA_SM90 EF_CUDA_VIRTUAL_SM(EF_CUDA_SM90)"
	.elftype	@"ET_EXEC"


//--------------------- .nv.info                  --------------------------
	.section	.nv.info,"",@"SHT_CUDA_INFO"
	.align	4


	//----- nvinfo : EIATTR_REGCOUNT
	.align		4
        /*0000*/ 	.byte	0x04, 0x2f
        /*0002*/ 	.short	(.L_3 - .L_2)
	.align		4
.L_2:
        /*0004*/ 	.word	index@(triton_poi_fused__native_batch_norm_legit_no_training_relu_threshold_backward_view_5)
        /*0008*/ 	.word	0x00000030


	//----- nvinfo : EIATTR_MIN_STACK_SIZE
	.align		4
.L_3:
        /*000c*/ 	.byte	0x04, 0x12
        /*000e*/ 	.short	(.L_5 - .L_4)
	.align		4
.L_4:
        /*0010*/ 	.word	index@(triton_poi_fused__native_batch_norm_legit_no_training_relu_threshold_backward_view_5)
        /*0014*/ 	.word	0x00000000


	//----- nvinfo : EIATTR_FRAME_SIZE
	.align		4
.L_5:
        /*0018*/ 	.byte	0x04, 0x11
        /*001a*/ 	.short	(.L_7 - .L_6)
	.align		4
.L_6:
        /*001c*/ 	.word	index@(triton_poi_fused__native_batch_norm_legit_no_training_relu_threshold_backward_view_5)
        /*0020*/ 	.word	0x00000000


	//----- nvinfo : EIATTR_MIN_STACK_SIZE
	.align		4
.L_7:
        /*0024*/ 	.byte	0x04, 0x12
        /*0026*/ 	.short	(.L_9 - .L_8)
	.align		4
.L_8:
        /*0028*/ 	.word	index@(triton_poi_fused__native_batch_norm_legit_no_training_relu_threshold_backward_view_5)
        /*002c*/ 	.word	0x00000000
.L_9:


//--------------------- .nv.info.triton_poi_fused__native_batch_norm_legit_no_training_relu_threshold_backward_view_5 --------------------------
	.section	.nv.info.triton_poi_fused__native_batch_norm_legit_no_training_relu_threshold_backward_view_5,"",@"SHT_CUDA_INFO"
	.sectionflags	@""
	.align	4


	//----- nvinfo : EIATTR_CUDA_API_VERSION
	.align		4
        /*0000*/ 	.byte	0x04, 0x37
        /*0002*/ 	.short	(.L_11 - .L_10)
.L_10:
        /*0004*/ 	.word	0x0000007c


	//----- nvinfo : EIATTR_KPARAM_INFO
	.align		4
.L_11:
        /*0008*/ 	.byte	0x04, 0x17
        /*000a*/ 	.short	(.L_13 - .L_12)
.L_12:
        /*000c*/ 	.word	0x00000000
        /*0010*/ 	.short	0x0008
        /*0012*/ 	.short	0x003c
        /*0014*/ 	.byte	0x00, 0xf0, 0x11, 0x00


	//----- nvinfo : EIATTR_KPARAM_INFO
	.align		4
.L_13:
        /*0018*/ 	.byte	0x04, 0x17
        /*001a*/ 	.short	(.L_15 - .L_14)
.L_14:
        /*001c*/ 	.word	0x00000000
        /*0020*/ 	.short	0x0007
        /*0022*/ 	.short	0x0038
        /*0024*/ 	.byte	0x00, 0xf0, 0x11, 0x00


	//----- nvinfo : EIATTR_KPARAM_INFO
	.align		4
.L_15:
        /*0028*/ 	.byte	0x04, 0x17
        /*002a*/ 	.short	(.L_17 - .L_16)
.L_16:
        /*002c*/ 	.word	0x00000000
        /*0030*/ 	.short	0x0006
        /*0032*/ 	.short	0x0030
        /*0034*/ 	.byte	0x00, 0xf4, 0x21, 0x00


	//----- nvinfo : EIATTR_KPARAM_INFO
	.align		4
.L_17:
        /*0038*/ 	.byte	0x04, 0x17
        /*003a*/ 	.short	(.L_19 - .L_18)
.L_18:
        /*003c*/ 	.word	0x00000000
        /*0040*/ 	.short	0x0005
        /*0042*/ 	.short	0x0028
        /*0044*/ 	.byte	0x00, 0xf4, 0x21, 0x00


	//----- nvinfo : EIATTR_KPARAM_INFO
	.align		4
.L_19:
        /*0048*/ 	.byte	0x04, 0x17
        /*004a*/ 	.short	(.L_21 - .L_20)
.L_20:
        /*004c*/ 	.word	0x00000000
        /*0050*/ 	.short	0x0004
        /*0052*/ 	.short	0x0020
        /*0054*/ 	.byte	0x00, 0xf4, 0x21, 0x00


	//----- nvinfo : EIATTR_KPARAM_INFO
	.align		4
.L_21:
        /*0058*/ 	.byte	0x04, 0x17
        /*005a*/ 	.short	(.L_23 - .L_22)
.L_22:
        /*005c*/ 	.word	0x00000000
        /*0060*/ 	.short	0x0003
        /*0062*/ 	.short	0x0018
        /*0064*/ 	.byte	0x00, 0xf4, 0x21, 0x00


	//----- nvinfo : EIATTR_KPARAM_INFO
	.align		4
.L_23:
        /*0068*/ 	.byte	0x04, 0x17
        /*006a*/ 	.short	(.L_25 - .L_24)
.L_24:
        /*006c*/ 	.word	0x00000000
        /*0070*/ 	.short	0x0002
        /*0072*/ 	.short	0x0010
        /*0074*/ 	.byte	0x00, 0xf4, 0x21, 0x00


	//----- nvinfo : EIATTR_KPARAM_INFO
	.align		4
.L_25:
        /*0078*/ 	.byte	0x04, 0x17
        /*007a*/ 	.short	(.L_27 - .L_26)
.L_26:
        /*007c*/ 	.word	0x00000000
        /*0080*/ 	.short	0x0001
        /*0082*/ 	.short	0x0008
        /*0084*/ 	.byte	0x00, 0xf4, 0x21, 0x00


	//----- nvinfo : EIATTR_KPARAM_INFO
	.align		4
.L_27:
        /*0088*/ 	.byte	0x04, 0x17
        /*008a*/ 	.short	(.L_29 - .L_28)
.L_28:
        /*008c*/ 	.word	0x00000000
        /*0090*/ 	.short	0x0000
        /*0092*/ 	.short	0x0000
        /*0094*/ 	.byte	0x00, 0xf4, 0x21, 0x00


	//----- nvinfo : EIATTR_SPARSE_MMA_MASK
	.align		4
.L_29:
        /*0098*/ 	.byte	0x03, 0x50
        /*009a*/ 	.short	0x0000


	//----- nvinfo : EIATTR_MAXREG_COUNT
	.align		4
        /*009c*/ 	.byte	0x03, 0x1b
        /*009e*/ 	.short	0x00ff


	//----- nvinfo : EIATTR_EXIT_INSTR_OFFSETS
	.align		4
        /*00a0*/ 	.byte	0x04, 0x1c
        /*00a2*/ 	.short	(.L_31 - .L_30)


	//   ....[0]....
.L_30:
        /*00a4*/ 	.word	0x00001710


	//   ....[1]....
        /*00a8*/ 	.word	0x00001730


	//----- nvinfo : EIATTR_REQNTID
	.align		4
.L_31:
        /*00ac*/ 	.byte	0x04, 0x10
        /*00ae*/ 	.short	(.L_33 - .L_32)
.L_32:
        /*00b0*/ 	.word	0x00000100
        /*00b4*/ 	.word	0x00000001
        /*00b8*/ 	.word	0x00000001


	//----- nvinfo : EIATTR_CBANK_PARAM_SIZE
	.align		4
.L_33:
        /*00bc*/ 	.byte	0x03, 0x19
        /*00be*/ 	.short	0x0040


	//----- nvinfo : EIATTR_PARAM_CBANK
	.align		4
        /*00c0*/ 	.byte	0x04, 0x0a
        /*00c2*/ 	.short	(.L_35 - .L_34)
	.align		4
.L_34:
        /*00c4*/ 	.word	index@(.nv.constant0.triton_poi_fused__native_batch_norm_legit_no_training_relu_threshold_backward_view_5)
        /*00c8*/ 	.short	0x0210
        /*00ca*/ 	.short	0x0040


	//----- nvinfo : EIATTR_SW_WAR
	.align		4
.L_35:
        /*00cc*/ 	.byte	0x04, 0x36
        /*00ce*/ 	.short	(.L_37 - .L_36)
.L_36:
        /*00d0*/ 	.word	0x00000008
.L_37:


//--------------------- .nv.callgraph             --------------------------
	.section	.nv.callgraph,"",@"SHT_CUDA_CALLGRAPH"
	.align	4
	.sectionentsize	8
	.align		4
        /*0000*/ 	.word	0x00000000
	.align		4
        /*0004*/ 	.word	0xffffffff
	.align		4
        /*0008*/ 	.word	0x00000000
	.align		4
        /*000c*/ 	.word	0xfffffffe
	.align		4
        /*0010*/ 	.word	0x00000000
	.align		4
        /*0014*/ 	.word	0xfffffffd
	.align		4
        /*0018*/ 	.word	0x00000000
	.align		4
        /*001c*/ 	.word	0xfffffffc


//--------------------- .nv.constant4             --------------------------
	.section	.nv.constant4,"a",@progbits
	.align	8
	.align		8
.nv.constant4:
        /*0000*/ 	.dword	_$_str
	.align		8
        /*0008*/ 	.dword	_$_str_$_2


//--------------------- .text.triton_poi_fused__native_batch_norm_legit_no_training_relu_threshold_backward_view_5 --------------------------
	.section	.text.triton_poi_fused__native_batch_norm_legit_no_training_relu_threshold_backward_view_5,"ax",@progbits
	.sectionflags	@"SHF_BARRIERS=1"
	.align	128
        .global         triton_poi_fused__native_batch_norm_legit_no_training_relu_threshold_backward_view_5
        .type           triton_poi_fused__native_batch_norm_legit_no_training_relu_threshold_backward_view_5,@function
        .size           triton_poi_fused__native_batch_norm_legit_no_training_relu_threshold_backward_view_5,(.L_x_1 - triton_poi_fused__native_batch_norm_legit_no_training_relu_threshold_backward_view_5)
        .other          triton_poi_fused__native_batch_norm_legit_no_training_relu_threshold_backward_view_5,@"STO_CUDA_ENTRY STV_DEFAULT"
triton_poi_fused__native_batch_norm_legit_no_training_relu_threshold_backward_view_5:
.text.triton_poi_fused__native_batch_norm_legit_no_training_relu_threshold_backward_view_5:
[----:B------:R-:W0:Y:S01]  /*0000*/  LDC R1, c[0x0][0x28] ;  /* 0x00000a00ff017b82 */ /* 0x000e220000000800 */
[----:B------:R-:W1:Y:S07]  /*0010*/  S2R R12, SR_TID.X ;  /* 0x00000000000c7919 */ /* 0x000e6e0000002100 */
[----:B------:R-:W2:Y:S01]  /*0020*/  S2UR UR4, SR_CTAID.X ;  /* 0x00000000000479c3 */ /* 0x000ea20000002500 */
[----:B------:R-:W-:Y:S02]  /*0030*/  CS2R R16, SRZ ;  /* 0x0000000000107805 */ /* 0x000fe4000001ff00 */
[----:B------:R-:W-:Y:S01]  /*0040*/  CS2R R18, SRZ ;  /* 0x0000000000127805 */ /* 0x000fe2000001ff00 */
[----:B------:R-:W3:Y:S01]  /*0050*/  S2R R39, SR_CTAID.Y ;  /* 0x0000000000277919 */ /* 0x000ee20000002600 */
[----:B------:R-:W-:-:S02]  /*0060*/  CS2R R20, SRZ ;  /* 0x0000000000147805 */ /* 0x000fc4000001ff00 */
[----:B------:R-:W-:Y:S01]  /*0070*/  CS2R R22, SRZ ;  /* 0x0000000000167805 */ /* 0x000fe2000001ff00 */
[----:B------:R-:W-:Y:S01]  /*0080*/  ULDC.64 UR8, c[0x0][0x208] ;  /* 0x0000820000087ab9 */ /* 0x000fe20000000a00 */
[----:B------:R-:W4:Y:S08]  /*0090*/  LDC.64 R14, c[0x0][0x210] ;  /* 0x00008400ff0e7b82 */ /* 0x000f300000000a00 */
[----:B------:R-:W5:Y:S01]  /*00a0*/  S2UR UR6, SR_CgaCtaId ;  /* 0x00000000000679c3 */ /* 0x000f620000008800 */
[----:B--2---:R-:W-:-:S07]  /*00b0*/  USHF.L.U32 UR4, UR4, 0x4, URZ ;  /* 0x0000000404047899 */ /* 0x004fce000800063f */
[----:B------:R-:W2:Y:S01]  /*00c0*/  LDC.64 R30, c[0x0][0x220] ;  /* 0x00008800ff1e7b82 */ /* 0x000ea20000000a00 */
[----:B-1----:R-:W-:Y:S01]  /*00d0*/  IMAD.SHL.U32 R2, R12, 0x10, RZ ;  /* 0x000000100c027824 */ /* 0x002fe200078e00ff */
[----:B------:R-:W-:Y:S02]  /*00e0*/  SHF.R.U32.HI R3, RZ, 0x4, R12 ;  /* 0x00000004ff037819 */ /* 0x000fe4000001160c */
[--C-:B---3--:R-:W-:Y:S02]  /*00f0*/  SHF.R.S32.HI R6, RZ, 0x17, R39.reuse ;  /* 0x00000017ff067819 */ /* 0x108fe40000011427 */
[----:B------:R-:W-:Y:S02]  /*0100*/  LOP3.LUT R0, R2, 0xf0, RZ, 0xc0, !PT ;  /* 0x000000f002007812 */ /* 0x000fe400078ec0ff */
[----:B------:R-:W-:Y:S02]  /*0110*/  SGXT.U32 R3, R3, 0x4 ;  /* 0x000000040303781a */ /* 0x000fe40000000000 */
[----:B------:R-:W-:-:S02]  /*0120*/  PRMT R0, R0, 0x6540, R39 ;  /* 0x0000654000007816 */ /* 0x000fc40000000027 */
[----:B------:R-:W-:Y:S02]  /*0130*/  LOP3.LUT R4, R3, UR4, RZ, 0xfc, !PT ;  /* 0x0000000403047c12 */ /* 0x000fe4000f8efcff */
[----:B------:R-:W-:Y:S02]  /*0140*/  SHF.R.S32.HI R5, RZ, 0x1f, R0 ;  /* 0x0000001fff057819 */ /* 0x000fe40000011400 */
[----:B------:R-:W-:Y:S02]  /*0150*/  SGXT R3, R6, 0x1 ;  /* 0x000000010603781a */ /* 0x000fe40000000200 */
[----:B------:R-:W-:Y:S02]  /*0160*/  LEA.HI R5, R5, R0, RZ, 0x8 ;  /* 0x0000000005057211 */ /* 0x000fe400078f40ff */
[----:B------:R-:W-:Y:S02]  /*0170*/  ISETP.GE.AND P0, PT, R4, 0xbd1, PT ;  /* 0x00000bd10400780c */ /* 0x000fe40003f06270 */
[----:B------:R-:W-:-:S02]  /*0180*/  SHF.R.S32.HI R7, RZ, 0x8, R5 ;  /* 0x00000008ff077819 */ /* 0x000fc40000011405 */
[C---:B------:R-:W-:Y:S02]  /*0190*/  LOP3.LUT R6, R0.reuse, 0x8, RZ, 0xfc, !PT ;  /* 0x0000000800067812 */ /* 0x040fe400078efcff */
[C---:B------:R-:W-:Y:S01]  /*01a0*/  LOP3.LUT R8, R0.reuse, 0xc, RZ, 0xfc, !PT ;  /* 0x0000000c00087812 */ /* 0x040fe200078efcff */
[----:B------:R-:W-:Y:S01]  /*01b0*/  IMAD R13, R7, 0xbd1, R4 ;  /* 0x00000bd1070d7824 */ /* 0x000fe200078e0204 */
[----:B------:R-:W-:Y:S02]  /*01c0*/  LOP3.LUT R4, R0, 0x4, RZ, 0xfc, !PT ;  /* 0x0000000400047812 */ /* 0x000fe400078efcff */
[----:B------:R-:W-:Y:S01]  /*01d0*/  LEA.HI R9, R3, R6, RZ, 0x8 ;  /* 0x0000000603097211 */ /* 0x000fe200078f40ff */
[----:B------:R-:W-:Y:S01]  /*01e0*/  IMAD.SHL.U32 R13, R13, 0x100, RZ ;  /* 0x000001000d0d7824 */ /* 0x000fe200078e00ff */
[C---:B------:R-:W-:Y:S02]  /*01f0*/  LEA.HI R7, R3.reuse, R4, RZ, 0x8 ;  /* 0x0000000403077211 */ /* 0x040fe400078f40ff */
[----:B------:R-:W-:-:S02]  /*0200*/  LEA.HI R10, R3, R8, RZ, 0x8 ;  /* 0x00000008030a7211 */ /* 0x000fc400078f40ff */
[----:B------:R-:W-:Y:S02]  /*0210*/  LOP3.LUT R7, R7, 0xffffff00, RZ, 0xc0, !PT ;  /* 0xffffff0007077812 */ /* 0x000fe400078ec0ff */
[----:B------:R-:W-:Y:S02]  /*0220*/  LOP3.LUT R9, R9, 0xffffff00, RZ, 0xc0, !PT ;  /* 0xffffff0009097812 */ /* 0x000fe400078ec0ff */
[----:B------:R-:W-:Y:S02]  /*0230*/  LOP3.LUT R11, R10, 0xffffff00, RZ, 0xc0, !PT ;  /* 0xffffff000a0b7812 */ /* 0x000fe400078ec0ff */
[----:B------:R-:W-:Y:S02]  /*0240*/  LOP3.LUT R5, R5, 0xffffff00, RZ, 0xc0, !PT ;  /* 0xffffff0005057812 */ /* 0x000fe400078ec0ff */
[C---:B------:R-:W-:Y:S02]  /*0250*/  IADD3 R25, R13.reuse, R4, -R7 ;  /* 0x000000040d197210 */ /* 0x040fe40007ffe807 */
[----:B------:R-:W-:-:S02]  /*0260*/  IADD3 R27, R13, R6, -R9 ;  /* 0x000000060d1b7210 */ /* 0x000fc40007ffe809 */
[----:B------:R-:W-:Y:S02]  /*0270*/  CS2R R6, SRZ ;  /* 0x0000000000067805 */ /* 0x000fe4000001ff00 */
[C---:B------:R-:W-:Y:S02]  /*0280*/  IADD3 R29, R13.reuse, R8, -R11 ;  /* 0x000000080d1d7210 */ /* 0x040fe40007ffe80b */
[----:B------:R-:W-:Y:S02]  /*0290*/  CS2R R8, SRZ ;  /* 0x0000000000087805 */ /* 0x000fe4000001ff00 */
[----:B------:R-:W-:Y:S02]  /*02a0*/  IADD3 R0, R13, R0, -R5 ;  /* 0x000000000d007210 */ /* 0x000fe40007ffe805 */
[----:B------:R-:W-:Y:S02]  /*02b0*/  CS2R R10, SRZ ;  /* 0x00000000000a7805 */ /* 0x000fe4000001ff00 */
[----:B------:R-:W-:Y:S01]  /*02c0*/  CS2R R4, SRZ ;  /* 0x0000000000047805 */ /* 0x000fe2000001ff00 */
[----:B----4-:R-:W-:-:S04]  /*02d0*/  IMAD.WIDE R24, R25, 0x4, R14 ;  /* 0x0000000419187825 */ /* 0x010fc800078e020e */
[--C-:B------:R-:W-:Y:S01]  /*02e0*/  IMAD.WIDE R26, R27, 0x4, R14.reuse ;  /* 0x000000041b1a7825 */ /* 0x100fe200078e020e */
[----:B------:R-:W3:Y:S03]  /*02f0*/  @!P0 LDG.E.EL.128 R8, desc[UR8][R24.64] ;  /* 0x0000000818088981 */ /* 0x000ee6000c2e1d00 */
[--C-:B------:R-:W-:Y:S01]  /*0300*/  IMAD.WIDE R28, R29, 0x4, R14.reuse ;  /* 0x000000041d1c7825 */ /* 0x100fe200078e020e */
[----:B------:R1:W4:Y:S03]  /*0310*/  @!P0 LDG.E.EL.128 R4, desc[UR8][R26.64] ;  /* 0x000000081a048981 */ /* 0x000326000c2e1d00 */
[----:B------:R-:W-:Y:S01]  /*0320*/  IMAD.WIDE R14, R0, 0x4, R14 ;  /* 0x00000004000e7825 */ /* 0x000fe200078e020e */
[----:B------:R-:W4:Y:S04]  /*0330*/  @!P0 LDG.E.EL.128 R20, desc[UR8][R28.64] ;  /* 0x000000081c148981 */ /* 0x000f28000c2e1d00 */
[----:B------:R2:W4:Y:S01]  /*0340*/  @!P0 LDG.E.EL.128 R16, desc[UR8][R14.64] ;  /* 0x000000080e108981 */ /* 0x000522000c2e1d00 */
[----:B------:R-:W-:Y:S01]  /*0350*/  LOP3.LUT R13, R12, 0xf0, RZ, 0xc0, !PT ;  /* 0x000000f00c0d7812 */ /* 0x000fe200078ec0ff */
[----:B------:R-:W-:Y:S01]  /*0360*/  UMOV UR5, 0x400 ;  /* 0x0000040000057882 */ /* 0x000fe20000000000 */
[----:B------:R-:W-:Y:S01]  /*0370*/  LOP3.LUT R2, R2, 0xff0, RZ, 0xc0, !PT ;  /* 0x00000ff002027812 */ /* 0x000fe200078ec0ff */
[----:B-----5:R-:W-:Y:S01]  /*0380*/  UPRMT UR5, UR6, 0x654, UR5 ;  /* 0x0000065406057896 */ /* 0x020fe20008000005 */
[----:B------:R-:W-:Y:S01]  /*0390*/  PRMT R32, R12, 0x6540, R39 ;  /* 0x000065400c207816 */ /* 0x000fe20000000027 */
[----:B-1----:R-:W1:Y:S02]  /*03a0*/  LDC.64 R26, c[0x0][0x228] ;  /* 0x00008a00ff1a7b82 */ /* 0x002e640000000a00 */
[----:B------:R-:W-:-:S05]  /*03b0*/  IMAD.IADD R2, R2, 0x1, R13 ;  /* 0x0000000102027824 */ /* 0x000fca00078e020d */
[----:B------:R-:W-:Y:S01]  /*03c0*/  LEA R13, R2, UR5, 0x2 ;  /* 0x00000005020d7c11 */ /* 0x000fe2000f8e10ff */
[----:B0-2---:R-:W0:Y:S01]  /*03d0*/  LDC.64 R14, c[0x0][0x218] ;  /* 0x00008600ff0e7b82 */ /* 0x005e220000000a00 */
[----:B------:R-:W-:-:S04]  /*03e0*/  LEA.HI R3, R3, R32, RZ, 0x8 ;  /* 0x0000002003037211 */ /* 0x000fc800078f40ff */
[----:B------:R-:W-:-:S05]  /*03f0*/  LOP3.LUT R3, R3, 0xffffff00, RZ, 0xc0, !PT ;  /* 0xffffff0003037812 */ /* 0x000fca00078ec0ff */
[----:B------:R-:W-:-:S04]  /*0400*/  IMAD.IADD R3, R32, 0x1, -R3 ;  /* 0x0000000120037824 */ /* 0x000fc800078e0a03 */
[----:B------:R-:W-:-:S04]  /*0410*/  IMAD.WIDE R24, R3, 0x4, R30 ;  /* 0x0000000403187825 */ /* 0x000fc800078e021e */
[C---:B0-----:R-:W-:Y:S01]  /*0420*/  IMAD.WIDE R14, R3.reuse, 0x4, R14 ;  /* 0x00000004030e7825 */ /* 0x041fe200078e020e */
[----:B---3--:R-:W-:Y:S04]  /*0430*/  STS.128 [R13+0x10], R8 ;  /* 0x000010080d007388 */ /* 0x008fe80000000c00 */
[----:B----4-:R-:W-:Y:S04]  /*0440*/  STS.128 [R13+0x20], R4 ;  /* 0x000020040d007388 */ /* 0x010fe80000000c00 */
[----:B------:R-:W-:Y:S04]  /*0450*/  STS.128 [R13+0x30], R20 ;  /* 0x000030140d007388 */ /* 0x000fe80000000c00 */
[----:B------:R0:W-:Y:S01]  /*0460*/  STS.128 [R13], R16 ;  /* 0x000000100d007388 */ /* 0x0001e20000000c00 */
[----:B------:R-:W-:Y:S08]  /*0470*/  BAR.SYNC.DEFER_BLOCKING 0x0 ;  /* 0x0000000000007b1d */ /* 0x000ff00000010000 */
[----:B0-----:R-:W0:Y:S01]  /*0480*/  LDC.64 R18, c[0x0][0x230] ;  /* 0x00008c00ff127b82 */ /* 0x001e220000000a00 */
[----:B------:R2:W3:Y:S04]  /*0490*/  LDG.E.EL R24, desc[UR8][R24.64] ;  /* 0x0000000818187981 */ /* 0x0004e8000c2e1900 */
[----:B------:R-:W4:Y:S01]  /*04a0*/  LDG.E.EL R2, desc[UR8][R14.64] ;  /* 0x000000080e027981 */ /* 0x000f22000c2e1900 */
[----:B-1----:R-:W-:-:S04]  /*04b0*/  IMAD.WIDE R16, R3, 0x4, R26 ;  /* 0x0000000403107825 */ /* 0x002fc800078e021a */
[----:B0-----:R-:W-:Y:S02]  /*04c0*/  IMAD.WIDE R8, R3, 0x4, R18 ;  /* 0x0000000403087825 */ /* 0x001fe400078e0212 */
[----:B------:R0:W5:Y:S04]  /*04d0*/  LDG.E.EL R3, desc[UR8][R16.64] ;  /* 0x0000000810037981 */ /* 0x000168000c2e1900 */
[----:B------:R1:W5:Y:S01]  /*04e0*/  LDG.E.EL R4, desc[UR8][R8.64] ;  /* 0x0000000808047981 */ /* 0x000362000c2e1900 */
[----:B------:R-:W-:-:S04]  /*04f0*/  LOP3.LUT R22, R12, 0xff, RZ, 0xc0, !PT ;  /* 0x000000ff0c167812 */ /* 0x000fc800078ec0ff */
[----:B------:R-:W-:-:S05]  /*0500*/  LEA R6, R22, UR5, 0x2 ;  /* 0x0000000516067c11 */ /* 0x000fca000f8e10ff */
[----:B------:R-:W4:Y:S04]  /*0510*/  LDS R23, [R6] ;  /* 0x0000000006177984 */ /* 0x000f280000000800 */
[----:B--2---:R-:W2:Y:S04]  /*0520*/  LDS R25, [R6+0x440] ;  /* 0x0004400006197984 */ /* 0x004ea80000000800 */
[----:B------:R-:W1:Y:S04]  /*0530*/  LDS R29, [R6+0x1540] ;  /* 0x00154000061d7984 */ /* 0x000e680000000800 */
[----:B0-----:R-:W0:Y:S04]  /*0540*/  LDS R17, [R6+0x880] ;  /* 0x0008800006117984 */ /* 0x001e280000000800 */
[----:B------:R-:W0:Y:S04]  /*0550*/  LDS R15, [R6+0xcc0] ;  /* 0x000cc000060f7984 */ /* 0x000e280000000800 */
[----:B------:R-:W0:Y:S01]  /*0560*/  LDS R27, [R6+0x1100] ;  /* 0x00110000061b7984 */ /* 0x000e220000000800 */
[----:B------:R-:W-:-:S03]  /*0570*/  IMAD.MOV.U32 R41, RZ, RZ, 0x3e800000 ;  /* 0x3e800000ff297424 */ /* 0x000fc600078e00ff */
[----:B------:R-:W-:Y:S04]  /*0580*/  LDS R31, [R6+0x2200] ;  /* 0x00220000061f7984 */ /* 0x000fe80000000800 */
[----:B------:R-:W-:Y:S04]  /*0590*/  LDS R35, [R6+0x3300] ;  /* 0x0033000006237984 */ /* 0x000fe80000000800 */
[----:B------:R-:W0:Y:S04]  /*05a0*/  LDS R37, [R6+0x3b80] ;  /* 0x003b800006257984 */ /* 0x000e280000000800 */
[----:B------:R-:W-:Y:S04]  /*05b0*/  LDS R33, [R6+0x2640] ;  /* 0x0026400006217984 */ /* 0x000fe80000000800 */
[----:B------:R-:W-:Y:S04]  /*05c0*/  LDS R21, [R6+0x3740] ;  /* 0x0037400006157984 */ /* 0x000fe80000000800 */
[----:B------:R-:W0:Y:S04]  /*05d0*/  LDS R19, [R6+0x3fc0] ;  /* 0x003fc00006137984 */ /* 0x000e280000000800 */
[----:B------:R-:W0:Y:S04]  /*05e0*/  LDS R11, [R6+0x1980] ;  /* 0x00198000060b7984 */ /* 0x000e280000000800 */
[----:B-1----:R-:W1:Y:S04]  /*05f0*/  LDS R9, [R6+0x1dc0] ;  /* 0x001dc00006097984 */ /* 0x002e680000000800 */
[----:B------:R-:W-:Y:S01]  /*0600*/  LDS R7, [R6+0x2ec0] ;  /* 0x002ec00006077984 */ /* 0x000fe20000000800 */
[----:B------:R-:W0:Y:S02]  /*0610*/  S2R R13, SR_TID.X ;  /* 0x00000000000d7919 */ /* 0x000e240000002100 */
[----:B0-----:R-:W-:Y:S01]  /*0620*/  IMAD.SHL.U32 R14, R13, 0x10, RZ ;  /* 0x000000100d0e7824 */ /* 0x001fe200078e00ff */
[----:B------:R-:W-:-:S04]  /*0630*/  SHF.R.U32.HI R13, RZ, 0x2, R13 ;  /* 0x00000002ff0d7819 */ /* 0x000fc8000001160d */
[----:B------:R-:W-:Y:S02]  /*0640*/  LOP3.LUT R14, R14, 0xff0, RZ, 0xc0, !PT ;  /* 0x00000ff00e0e7812 */ /* 0x000fe400078ec0ff */
[----:B------:R-:W-:-:S04]  /*0650*/  LOP3.LUT R13, R13, 0x30, RZ, 0xc0, !PT ;  /* 0x000000300d0d7812 */ /* 0x000fc800078ec0ff */
[----:B------:R-:W-:Y:S01]  /*0660*/  IADD3 R13, R14, UR5, R13 ;  /* 0x000000050e0d7c10 */ /* 0x000fe2000fffe00d */
[----:B---3--:R-:W-:-:S04]  /*0670*/  FADD R5, R24, 9.9999997473787516356e-06 ;  /* 0x3727c5ac18057421 */ /* 0x008fc80000000000 */
[----:B------:R0:W3:Y:S01]  /*0680*/  MUFU.SQRT R10, R5 ;  /* 0x00000005000a7308 */ /* 0x0000e20000002000 */
[--C-:B----4-:R-:W-:Y:S01]  /*0690*/  FADD R23, R23, -R2.reuse ;  /* 0x8000000217177221 */ /* 0x110fe20000000000 */
[--C-:B--2---:R-:W-:Y:S01]  /*06a0*/  FADD R25, R25, -R2.reuse ;  /* 0x8000000219197221 */ /* 0x104fe20000000000 */
[----:B------:R-:W-:Y:S01]  /*06b0*/  FADD R29, R29, -R2 ;  /* 0x800000021d1d7221 */ /* 0x000fe20000000000 */
[----:B0-----:R0:W2:Y:S01]  /*06c0*/  LDS R5, [R6+0x2a80] ;  /* 0x002a800006057984 */ /* 0x0010a20000000800 */
[C---:B---3--:R-:W-:Y:S02]  /*06d0*/  FSETP.GT.AND P1, PT, R10.reuse, 8.50705917302346158658e+37, PT ;  /* 0x7e8000000a00780b */ /* 0x048fe40003f24000 */
[----:B------:R-:W-:-:S11]  /*06e0*/  FSETP.GEU.AND P2, PT, R10, 1.175494350822287508e-38, PT ;  /* 0x008000000a00780b */ /* 0x000fd60003f4e000 */
[----:B------:R-:W-:-:S04]  /*06f0*/  @P1 FMUL R10, R10, 0.25 ;  /* 0x3e8000000a0a1820 */ /* 0x000fc80000400000 */
[----:B------:R-:W-:-:S06]  /*0700*/  @!P2 FMUL R10, R10, 16777216 ;  /* 0x4b8000000a0aa820 */ /* 0x000fcc0000400000 */
[----:B------:R-:W0:Y:S01]  /*0710*/  MUFU.RCP R10, R10 ;  /* 0x0000000a000a7308 */ /* 0x000e220000001000 */
[----:B------:R-:W-:-:S05]  /*0720*/  FSEL R41, R41, 1, P1 ;  /* 0x3f80000029297808 */ /* 0x000fca0000800000 */
[----:B------:R-:W-:Y:S01]  /*0730*/  @!P2 FMUL R41, R41, 16777216 ;  /* 0x4b8000002929a820 */ /* 0x000fe20000400000 */
[--C-:B------:R-:W-:Y:S01]  /*0740*/  FADD R17, R17, -R2.reuse ;  /* 0x8000000211117221 */ /* 0x100fe20000000000 */
[----:B------:R-:W-:Y:S02]  /*0750*/  FADD R15, R15, -R2 ;  /* 0x800000020f0f7221 */ /* 0x000fe40000000000 */
[----:B0-----:R-:W-:-:S04]  /*0760*/  FMUL R6, R10, R41 ;  /* 0x000000290a067220 */ /* 0x001fc80000400000 */
[C---:B------:R-:W-:Y:S01]  /*0770*/  FMUL R38, R6.reuse, R23 ;  /* 0x0000001706267220 */ /* 0x040fe20000400000 */
[C---:B------:R-:W-:Y:S01]  /*0780*/  FMUL R25, R6.reuse, R25 ;  /* 0x0000001906197220 */ /* 0x040fe20000400000 */
[C---:B------:R-:W-:Y:S01]  /*0790*/  FMUL R23, R6.reuse, R29 ;  /* 0x0000001d06177220 */ /* 0x040fe20000400000 */
[C---:B------:R-:W-:Y:S01]  /*07a0*/  FMUL R17, R6.reuse, R17 ;  /* 0x0000001106117220 */ /* 0x040fe20000400000 */
[----:B------:R-:W-:Y:S01]  /*07b0*/  FMUL R15, R6, R15 ;  /* 0x0000000f060f7220 */ /* 0x000fe20000400000 */
[C-C-:B-----5:R-:W-:Y:S01]  /*07c0*/  FFMA R25, R3.reuse, R25, R4.reuse ;  /* 0x0000001903197223 */ /* 0x160fe20000000004 */
[----:B------:R-:W-:Y:S01]  /*07d0*/  FFMA R23, R3, R23, R4 ;  /* 0x0000001703177223 */ /* 0x000fe20000000004 */
[----:B------:R-:W-:Y:S01]  /*07e0*/  FADD R27, R27, -R2 ;  /* 0x800000021b1b7221 */ /* 0x000fe20000000000 */
[C-C-:B------:R-:W-:Y:S01]  /*07f0*/  FFMA R38, R3.reuse, R38, R4.reuse ;  /* 0x0000002603267223 */ /* 0x140fe20000000004 */
[C-C-:B------:R-:W-:Y:S01]  /*0800*/  FFMA R17, R3.reuse, R17, R4.reuse ;  /* 0x0000001103117223 */ /* 0x140fe20000000004 */
[----:B------:R-:W-:Y:S01]  /*0810*/  FFMA R15, R3, R15, R4 ;  /* 0x0000000f030f7223 */ /* 0x000fe20000000004 */
[----:B------:R-:W-:-:S02]  /*0820*/  FSETP.GEU.AND P4, PT, R23, RZ, PT ;  /* 0x000000ff1700720b */ /* 0x000fc40003f8e000 */
[----:B------:R-:W-:Y:S01]  /*0830*/  FSETP.GEU.AND P5, PT, R25, RZ, PT ;  /* 0x000000ff1900720b */ /* 0x000fe20003fae000 */
[----:B------:R-:W-:Y:S01]  /*0840*/  FMUL R27, R6, R27 ;  /* 0x0000001b061b7220 */ /* 0x000fe20000400000 */
[----:B------:R-:W-:Y:S02]  /*0850*/  FSEL R23, R23, RZ, P4 ;  /* 0x000000ff17177208 */ /* 0x000fe40002000000 */
[----:B------:R-:W-:Y:S02]  /*0860*/  FSEL R24, R25, RZ, P5 ;  /* 0x000000ff19187208 */ /* 0x000fe40002800000 */
[----:B------:R-:W-:Y:S02]  /*0870*/  FSETP.GEU.AND P2, PT, R38, RZ, PT ;  /* 0x000000ff2600720b */ /* 0x000fe40003f4e000 */
[----:B------:R-:W-:Y:S02]  /*0880*/  FSETP.GEU.AND P4, PT, R17, RZ, PT ;  /* 0x000000ff1100720b */ /* 0x000fe40003f8e000 */
[----:B------:R-:W-:Y:S01]  /*0890*/  FSETP.GEU.AND P5, PT, R15, RZ, PT ;  /* 0x000000ff0f00720b */ /* 0x000fe20003fae000 */
[----:B------:R-:W-:Y:S01]  /*08a0*/  FFMA R28, R3, R27, R4 ;  /* 0x0000001b031c7223 */ /* 0x000fe20000000004 */
[----:B------:R-:W-:Y:S01]  /*08b0*/  LEA R41, R22, UR5, 0x2 ;  /* 0x0000000516297c11 */ /* 0x000fe2000f8e10ff */
[----:B------:R-:W-:Y:S01]  /*08c0*/  BAR.SYNC.DEFER_BLOCKING 0x0 ;  /* 0x0000000000007b1d */ /* 0x000fe20000010000 */
[----:B------:R-:W-:-:S02]  /*08d0*/  FSEL R38, R38, RZ, P2 ;  /* 0x000000ff26267208 */ /* 0x000fc40001000000 */
[----:B------:R-:W-:Y:S02]  /*08e0*/  FSEL R26, R17, RZ, P4 ;  /* 0x000000ff111a7208 */ /* 0x000fe40002000000 */
[----:B------:R-:W-:Y:S01]  /*08f0*/  FSEL R27, R15, RZ, P5 ;  /* 0x000000ff0f1b7208 */ /* 0x000fe20002800000 */
[--C-:B------:R-:W-:Y:S01]  /*0900*/  FADD R37, R37, -R2.reuse ;  /* 0x8000000225257221 */ /* 0x100fe20000000000 */
[--C-:B------:R-:W-:Y:S01]  /*0910*/  FADD R19, R19, -R2.reuse ;  /* 0x8000000213137221 */ /* 0x100fe20000000000 */
[----:B------:R-:W-:Y:S04]  /*0920*/  STS [R41], R38 ;  /* 0x0000002629007388 */ /* 0x000fe80000000800 */
[----:B------:R-:W-:Y:S04]  /*0930*/  STS [R41+0x410], R24 ;  /* 0x0004101829007388 */ /* 0x000fe80000000800 */
[----:B------:R-:W-:Y:S04]  /*0940*/  STS [R41+0x820], R26 ;  /* 0x0008201a29007388 */ /* 0x000fe80000000800 */
[----:B------:R-:W-:Y:S01]  /*0950*/  STS [R41+0xc30], R27 ;  /* 0x000c301b29007388 */ /* 0x000fe20000000800 */
[C---:B------:R-:W-:Y:S01]  /*0960*/  FMUL R37, R6.reuse, R37 ;  /* 0x0000002506257220 */ /* 0x040fe20000400000 */
[----:B------:R-:W-:Y:S01]  /*0970*/  FMUL R19, R6, R19 ;  /* 0x0000001306137220 */ /* 0x000fe20000400000 */
[----:B------:R-:W-:-:S02]  /*0980*/  FADD R31, R31, -R2 ;  /* 0x800000021f1f7221 */ /* 0x000fc40000000000 */
[C-C-:B------:R-:W-:Y:S01]  /*0990*/  FFMA R36, R3.reuse, R37, R4.reuse ;  /* 0x0000002503247223 */ /* 0x140fe20000000004 */
[----:B------:R-:W-:Y:S01]  /*09a0*/  FFMA R37, R3, R19, R4 ;  /* 0x0000001303257223 */ /* 0x000fe20000000004 */
[----:B------:R-:W-:Y:S01]  /*09b0*/  BAR.SYNC.DEFER_BLOCKING 0x0 ;  /* 0x0000000000007b1d */ /* 0x000fe20000010000 */
[C---:B------:R-:W-:Y:S01]  /*09c0*/  FMUL R31, R6.reuse, R31 ;  /* 0x0000001f061f7220 */ /* 0x040fe20000400000 */
[--C-:B------:R-:W-:Y:S01]  /*09d0*/  FADD R11, R11, -R2.reuse ;  /* 0x800000020b0b7221 */ /* 0x100fe20000000000 */
[----:B-1----:R-:W-:Y:S02]  /*09e0*/  FADD R9, R9, -R2 ;  /* 0x8000000209097221 */ /* 0x002fe40000000000 */
[----:B------:R-:W-:Y:S01]  /*09f0*/  FFMA R31, R3, R31, R4 ;  /* 0x0000001f031f7223 */ /* 0x000fe20000000004 */
[C---:B------:R-:W-:Y:S01]  /*0a00*/  FMUL R11, R6.reuse, R11 ;  /* 0x0000000b060b7220 */ /* 0x040fe20000400000 */
[----:B------:R-:W-:-:S03]  /*0a10*/  FMUL R9, R6, R9 ;  /* 0x0000000906097220 */ /* 0x000fc60000400000 */
[C-C-:B------:R-:W-:Y:S01]  /*0a20*/  FFMA R11, R3.reuse, R11, R4.reuse ;  /* 0x0000000b030b7223 */ /* 0x140fe20000000004 */
[----:B------:R-:W-:Y:S01]  /*0a30*/  FFMA R9, R3, R9, R4 ;  /* 0x0000000903097223 */ /* 0x000fe20000000004 */
[C---:B------:R-:W-:Y:S01]  /*0a40*/  FSETP.GEU.AND P6, PT, R31.reuse, RZ, PT ;  /* 0x000000ff1f00720b */ /* 0x040fe20003fce000 */
[----:B------:R-:W0:Y:S01]  /*0a50*/  LDS.128 R16, [R13] ;  /* 0x000000000d107984 */ /* 0x000e220000000c00 */
[----:B------:R-:W-:Y:S02]  /*0a60*/  BAR.SYNC.DEFER_BLOCKING 0x0 ;  /* 0x0000000000007b1d */ /* 0x000fe40000010000 */
[----:B------:R-:W-:Y:S02]  /*0a70*/  FSEL R25, R31, RZ, P6 ;  /* 0x000000ff1f197208 */ /* 0x000fe40003000000 */
[----:B------:R-:W-:Y:S02]  /*0a80*/  FSETP.GEU.AND P1, PT, R28, RZ, PT ;  /* 0x000000ff1c00720b */ /* 0x000fe40003f2e000 */
[----:B------:R-:W-:-:S02]  /*0a90*/  FSETP.GEU.AND P6, PT, R11, RZ, PT ;  /* 0x000000ff0b00720b */ /* 0x000fc40003fce000 */
[----:B------:R-:W-:Y:S02]  /*0aa0*/  FSETP.GEU.AND P2, PT, R9, RZ, PT ;  /* 0x000000ff0900720b */ /* 0x000fe40003f4e000 */
[----:B------:R-:W-:Y:S02]  /*0ab0*/  FSEL R28, R28, RZ, P1 ;  /* 0x000000ff1c1c7208 */ /* 0x000fe40000800000 */
[----:B------:R-:W-:Y:S02]  /*0ac0*/  FSEL R30, R11, RZ, P6 ;  /* 0x000000ff0b1e7208 */ /* 0x000fe40003000000 */
[----:B------:R-:W-:Y:S01]  /*0ad0*/  FSEL R31, R9, RZ, P2 ;  /* 0x000000ff091f7208 */ /* 0x000fe20001000000 */
[--C-:B--2---:R-:W-:Y:S01]  /*0ae0*/  FADD R5, R5, -R2.reuse ;  /* 0x8000000205057221 */ /* 0x104fe20000000000 */
[--C-:B------:R-:W-:Y:S01]  /*0af0*/  FADD R7, R7, -R2.reuse ;  /* 0x8000000207077221 */ /* 0x100fe20000000000 */
[----:B------:R-:W-:Y:S04]  /*0b00*/  STS [R41], R28 ;  /* 0x0000001c29007388 */ /* 0x000fe80000000800 */
[----:B------:R-:W-:Y:S04]  /*0b10*/  STS [R41+0x410], R23 ;  /* 0x0004101729007388 */ /* 0x000fe80000000800 */
[----:B------:R-:W-:Y:S04]  /*0b20*/  STS [R41+0x820], R30 ;  /* 0x0008201e29007388 */ /* 0x000fe80000000800 */
[----:B------:R-:W-:Y:S01]  /*0b30*/  STS [R41+0xc30], R31 ;  /* 0x000c301f29007388 */ /* 0x000fe20000000800 */
[C---:B------:R-:W-:Y:S01]  /*0b40*/  FMUL R5, R6.reuse, R5 ;  /* 0x0000000506057220 */ /* 0x040fe20000400000 */
[C---:B------:R-:W-:Y:S01]  /*0b50*/  FMUL R7, R6.reuse, R7 ;  /* 0x0000000706077220 */ /* 0x040fe20000400000 */
[--C-:B------:R-:W-:Y:S01]  /*0b60*/  FADD R35, R35, -R2.reuse ;  /* 0x8000000223237221 */ /* 0x100fe20000000000 */
[----:B------:R-:W-:Y:S01]  /*0b70*/  FADD R33, R33, -R2 ;  /* 0x8000000221217221 */ /* 0x000fe20000000000 */
[C-C-:B------:R-:W-:Y:S01]  /*0b80*/  FFMA R5, R3.reuse, R5, R4.reuse ;  /* 0x0000000503057223 */ /* 0x140fe20000000004 */
[----:B------:R-:W-:Y:S01]  /*0b90*/  FFMA R7, R3, R7, R4 ;  /* 0x0000000703077223 */ /* 0x000fe20000000004 */
[----:B------:R-:W-:Y:S01]  /*0ba0*/  FADD R21, R21, -R2 ;  /* 0x8000000215157221 */ /* 0x000fe20000000000 */
[C---:B------:R-:W-:Y:S01]  /*0bb0*/  FMUL R35, R6.reuse, R35 ;  /* 0x0000002306237220 */ /* 0x040fe20000400000 */
[C---:B------:R-:W-:Y:S01]  /*0bc0*/  FMUL R29, R6.reuse, R33 ;  /* 0x00000021061d7220 */ /* 0x040fe20000400000 */
[----:B------:R-:W-:Y:S01]  /*0bd0*/  FSETP.GEU.AND P5, PT, R5, RZ, PT ;  /* 0x000000ff0500720b */ /* 0x000fe20003fae000 */
[----:B------:R-:W-:Y:S01]  /*0be0*/  FMUL R21, R6, R21 ;  /* 0x0000001506157220 */ /* 0x000fe20000400000 */
[----:B------:R-:W-:Y:S01]  /*0bf0*/  FSETP.GEU.AND P4, PT, R7, RZ, PT ;  /* 0x000000ff0700720b */ /* 0x000fe20003f8e000 */
[C-C-:B------:R-:W-:Y:S01]  /*0c00*/  FFMA R34, R3.reuse, R35, R4.reuse ;  /* 0x0000002303227223 */ /* 0x140fe20000000004 */
[C-C-:B------:R-:W-:Y:S01]  /*0c10*/  FFMA R29, R3.reuse, R29, R4.reuse ;  /* 0x0000001d031d7223 */ /* 0x140fe20000000004 */
[----:B------:R-:W-:Y:S01]  /*0c20*/  FFMA R35, R3, R21, R4 ;  /* 0x0000001503237223 */ /* 0x000fe20000000004 */
[----:B------:R-:W-:Y:S01]  /*0c30*/  FSEL R32, R5, RZ, P5 ;  /* 0x000000ff05207208 */ /* 0x000fe20002800000 */
[----:B------:R-:W-:Y:S01]  /*0c40*/  BAR.SYNC.DEFER_BLOCKING 0x0 ;  /* 0x0000000000007b1d */ /* 0x000fe20000010000 */
[----:B------:R-:W-:-:S02]  /*0c50*/  FSEL R33, R7, RZ, P4 ;  /* 0x000000ff07217208 */ /* 0x000fc40002000000 */
[----:B------:R-:W-:Y:S01]  /*0c60*/  FSETP.GEU.AND P3, PT, R29, RZ, PT ;  /* 0x000000ff1d00720b */ /* 0x000fe20003f6e000 */
[----:B------:R-:W-:Y:S01]  /*0c70*/  IMAD.SHL.U32 R8, R12, 0x4, RZ ;  /* 0x000000040c087824 */ /* 0x000fe200078e00ff */
[----:B------:R-:W-:-:S03]  /*0c80*/  FSETP.GEU.AND P1, PT, R37, RZ, PT ;  /* 0x000000ff2500720b */ /* 0x000fc60003f2e000 */
[----:B------:R-:W1:Y:S01]  /*0c90*/  LDC.64 R2, c[0x0][0x238] ;  /* 0x00008e00ff027b82 */ /* 0x000e620000000a00 */
[----:B------:R-:W2:Y:S07]  /*0ca0*/  LDS.128 R4, [R13] ;  /* 0x000000000d047984 */ /* 0x000eae0000000c00 */
[----:B------:R-:W-:Y:S01]  /*0cb0*/  BAR.SYNC.DEFER_BLOCKING 0x0 ;  /* 0x0000000000007b1d */ /* 0x000fe20000010000 */
[----:B------:R-:W-:Y:S02]  /*0cc0*/  FSEL R29, R29, RZ, P3 ;  /* 0x000000ff1d1d7208 */ /* 0x000fe40001800000 */
[----:B------:R-:W-:-:S03]  /*0cd0*/  LOP3.LUT R8, R8, 0xfc, RZ, 0xc0, !PT ;  /* 0x000000fc08087812 */ /* 0x000fc600078ec0ff */
[----:B------:R-:W-:Y:S04]  /*0ce0*/  STS [R41], R25 ;  /* 0x0000001929007388 */ /* 0x000fe80000000800 */
[----:B------:R-:W-:Y:S04]  /*0cf0*/  STS [R41+0x410], R29 ;  /* 0x0004101d29007388 */ /* 0x000fe80000000800 */
[----:B------:R-:W-:Y:S04]  /*0d00*/  STS [R41+0x820], R32 ;  /* 0x0008202029007388 */ /* 0x000fe80000000800 */
[----:B------:R-:W-:Y:S01]  /*0d10*/  STS [R41+0xc30], R33 ;  /* 0x000c302129007388 */ /* 0x000fe20000000800 */
[----:B------:R-:W-:Y:S01]  /*0d20*/  PRMT R39, R8, 0x6540, R39 ;  /* 0x0000654008277816 */ /* 0x000fe20000000027 */
[----:B------:R-:W-:Y:S01]  /*0d30*/  BAR.SYNC.DEFER_BLOCKING 0x0 ;  /* 0x0000000000007b1d */ /* 0x000fe20000010000 */
[----:B------:R-:W-:-:S02]  /*0d40*/  FSETP.GEU.AND P4, PT, R34, RZ, PT ;  /* 0x000000ff2200720b */ /* 0x000fc40003f8e000 */
[C---:B------:R-:W-:Y:S02]  /*0d50*/  FSETP.GEU.AND P2, PT, R35.reuse, RZ, PT ;  /* 0x000000ff2300720b */ /* 0x040fe40003f4e000 */
[----:B------:R-:W-:Y:S01]  /*0d60*/  FSETP.GEU.AND P3, PT, R36, RZ, PT ;  /* 0x000000ff2400720b */ /* 0x000fe20003f6e000 */
[----:B------:R-:W3:Y:S01]  /*0d70*/  LDS.128 R8, [R13] ;  /* 0x000000000d087984 */ /* 0x000ee20000000c00 */
[----:B------:R-:W-:Y:S01]  /*0d80*/  FSEL R34, R34, RZ, P4 ;  /* 0x000000ff22227208 */ /* 0x000fe20002000000 */
[----:B------:R-:W-:Y:S01]  /*0d90*/  BAR.SYNC.DEFER_BLOCKING 0x0 ;  /* 0x0000000000007b1d */ /* 0x000fe20000010000 */
[----:B------:R-:W-:Y:S02]  /*0da0*/  FSEL R35, R35, RZ, P2 ;  /* 0x000000ff23237208 */ /* 0x000fe40001000000 */
[----:B------:R-:W-:Y:S02]  /*0db0*/  FSEL R36, R36, RZ, P3 ;  /* 0x000000ff24247208 */ /* 0x000fe40001800000 */
[----:B------:R-:W-:Y:S01]  /*0dc0*/  FSEL R37, R37, RZ, P1 ;  /* 0x000000ff25257208 */ /* 0x000fe20000800000 */
[----:B------:R-:W4:Y:S01]  /*0dd0*/  S2R R14, SR_TID.X ;  /* 0x00000000000e7919 */ /* 0x000f220000002100 */
[----:B------:R-:W-:-:S04]  /*0de0*/  SHF.R.U32.HI R40, RZ, 0x6, R12 ;  /* 0x00000006ff287819 */ /* 0x000fc8000001160c */
[----:B------:R-:W-:Y:S01]  /*0df0*/  SGXT.U32 R40, R40, 0x2 ;  /* 0x000000022828781a */ /* 0x000fe20000000000 */
[----:B------:R-:W-:Y:S04]  /*0e00*/  STS [R41], R34 ;  /* 0x0000002229007388 */ /* 0x000fe80000000800 */
[----:B------:R-:W-:Y:S04]  /*0e10*/  STS [R41+0x410], R35 ;  /* 0x0004102329007388 */ /* 0x000fe80000000800 */
[----:B------:R-:W-:Y:S04]  /*0e20*/  STS [R41+0x820], R36 ;  /* 0x0008202429007388 */ /* 0x000fe80000000800 */
[----:B------:R-:W-:Y:S01]  /*0e30*/  STS [R41+0xc30], R37 ;  /* 0x000c302529007388 */ /* 0x000fe20000000800 */
[----:B------:R-:W-:-:S04]  /*0e40*/  LOP3.LUT R40, R40, UR4, RZ, 0xfc, !PT ;  /* 0x0000000428287c12 */ /* 0x000fc8000f8efcff */
[C---:B------:R-:W-:Y:S01]  /*0e50*/  ISETP.GE.AND P5, PT, R40.reuse, 0xbd1, PT ;  /* 0x00000bd12800780c */ /* 0x040fe20003fa6270 */
[----:B------:R-:W-:Y:S02]  /*0e60*/  IMAD R21, R40, 0x400, R39 ;  /* 0x0000040028157824 */ /* 0x000fe400078e0227 */
[----:B------:R-:W-:Y:S02]  /*0e70*/  IMAD.SHL.U32 R12, R12, 0x10, RZ ;  /* 0x000000100c0c7824 */ /* 0x000fe400078e00ff */
[----:B-1----:R-:W-:Y:S01]  /*0e80*/  IMAD.WIDE R20, R21, 0x4, R2 ;  /* 0x0000000415147825 */ /* 0x002fe200078e0202 */
[----:B------:R-:W-:Y:S02]  /*0e90*/  BAR.SYNC.DEFER_BLOCKING 0x0 ;  /* 0x0000000000007b1d */ /* 0x000fe40000010000 */
[----:B------:R-:W-:-:S05]  /*0ea0*/  LOP3.LUT R45, R12, 0xff0, RZ, 0xc0, !PT ;  /* 0x00000ff00c2d7812 */ /* 0x000fca00078ec0ff */
[----:B0-----:R4:W-:Y:S02]  /*0eb0*/  @!P5 STG.E.128 desc[UR8][R20.64], R16 ;  /* 0x000000101400d986 */ /* 0x0019e4000c101d08 */
[----:B----4-:R-:W-:Y:S02]  /*0ec0*/  LOP3.LUT R16, R14, 0xf0, RZ, 0xc0, !PT ;  /* 0x000000f00e107812 */ /* 0x010fe400078ec0ff */
[----:B------:R-:W0:Y:S01]  /*0ed0*/  LDS.128 R12, [R13] ;  /* 0x000000000d0c7984 */ /* 0x000e220000000c00 */
[C---:B------:R-:W-:Y:S02]  /*0ee0*/  LOP3.LUT R43, R40.reuse, 0x4, RZ, 0xfc, !PT ;  /* 0x00000004282b7812 */ /* 0x040fe400078efcff */
[C---:B------:R-:W-:Y:S02]  /*0ef0*/  LOP3.LUT R44, R40.reuse, 0x8, RZ, 0xfc, !PT ;  /* 0x00000008282c7812 */ /* 0x040fe400078efcff */
[C---:B------:R-:W-:Y:S02]  /*0f00*/  ISETP.GE.AND P6, PT, R43.reuse, 0xbd1, PT ;  /* 0x00000bd12b00780c */ /* 0x040fe40003fc6270 */
[----:B------:R-:W-:Y:S01]  /*0f10*/  LOP3.LUT R42, R40, 0xc, RZ, 0xfc, !PT ;  /* 0x0000000c282a7812 */ /* 0x000fe200078efcff */
[----:B------:R-:W-:Y:S01]  /*0f20*/  IMAD R43, R43, 0x400, R39 ;  /* 0x000004002b2b7824 */ /* 0x000fe200078e0227 */
[----:B------:R-:W-:-:S02]  /*0f30*/  ISETP.GE.AND P4, PT, R44, 0xbd1, PT ;  /* 0x00000bd12c00780c */ /* 0x000fc40003f86270 */
[----:B------:R-:W-:Y:S01]  /*0f40*/  ISETP.GE.AND P1, PT, R42, 0xbd1, PT ;  /* 0x00000bd12a00780c */ /* 0x000fe20003f26270 */
[----:B------:R-:W-:Y:S02]  /*0f50*/  IMAD.IADD R40, R45, 0x1, R16 ;  /* 0x000000012d287824 */ /* 0x000fe400078e0210 */
[--C-:B------:R-:W-:Y:S02]  /*0f60*/  IMAD R19, R44, 0x400, R39.reuse ;  /* 0x000004002c137824 */ /* 0x100fe400078e0227 */
[----:B------:R-:W-:Y:S02]  /*0f70*/  IMAD R39, R42, 0x400, R39 ;  /* 0x000004002a277824 */ /* 0x000fe400078e0227 */
[----:B------:R-:W-:-:S04]  /*0f80*/  IMAD.WIDE R16, R43, 0x4, R2 ;  /* 0x000000042b107825 */ /* 0x000fc800078e0202 */
[--C-:B------:R-:W-:Y:S01]  /*0f90*/  IMAD.WIDE R18, R19, 0x4, R2.reuse ;  /* 0x0000000413127825 */ /* 0x100fe200078e0202 */
[----:B--2---:R1:W-:Y:S01]  /*0fa0*/  @!P6 STG.E.128 desc[UR8][R16.64], R4 ;  /* 0x000000041000e986 */ /* 0x0043e2000c101d08 */
[----:B------:R-:W-:Y:S02]  /*0fb0*/  FSETP.GTU.AND P6, PT, R31, RZ, PT ;  /* 0x000000ff1f00720b */ /* 0x000fe40003fcc000 */
[----:B------:R-:W-:Y:S01]  /*0fc0*/  IMAD.WIDE R2, R39, 0x4, R2 ;  /* 0x0000000427027825 */ /* 0x000fe200078e0202 */
[----:B---3--:R2:W-:Y:S01]  /*0fd0*/  @!P4 STG.E.128 desc[UR8][R18.64], R8 ;  /* 0x000000081200c986 */ /* 0x0085e2000c101d08 */
[----:B------:R-:W-:Y:S02]  /*0fe0*/  SEL R21, RZ, 0x1, P6 ;  /* 0x00000001ff157807 */ /* 0x000fe40003000000 */
[----:B------:R-:W-:Y:S02]  /*0ff0*/  FSETP.GTU.AND P6, PT, R23, RZ, PT ;  /* 0x000000ff1700720b */ /* 0x000fe40003fcc000 */
[----:B------:R-:W-:Y:S01]  /*1000*/  FSETP.GTU.AND P3, PT, R28, RZ, PT ;  /* 0x000000ff1c00720b */ /* 0x000fe20003f6c000 */
[----:B0-----:R0:W-:Y:S01]  /*1010*/  @!P1 STG.E.128 desc[UR8][R2.64], R12 ;  /* 0x0000000c02009986 */ /* 0x0011e2000c101d08 */
[----:B-1----:R-:W-:Y:S01]  /*1020*/  SEL R7, RZ, 0x1, P6 ;  /* 0x00000001ff077807 */ /* 0x002fe20003000000 */
[----:B------:R-:W-:Y:S01]  /*1030*/  BAR.SYNC.DEFER_BLOCKING 0x0 ;  /* 0x0000000000007b1d */ /* 0x000fe20000010000 */
[----:B------:R-:W-:-:S02]  /*1040*/  FSETP.GTU.AND P6, PT, R26, RZ, PT ;  /* 0x000000ff1a00720b */ /* 0x000fc40003fcc000 */
[----:B------:R-:W-:Y:S02]  /*1050*/  FSETP.GTU.AND P5, PT, R33, RZ, PT ;  /* 0x000000ff2100720b */ /* 0x000fe40003fac000 */
[----:B------:R-:W-:Y:S02]  /*1060*/  FSETP.GTU.AND P4, PT, R27, RZ, PT ;  /* 0x000000ff1b00720b */ /* 0x000fe40003f8c000 */
[----:B------:R-:W-:Y:S02]  /*1070*/  SEL R6, RZ, 0x1fffe, P6 ;  /* 0x0001fffeff067807 */ /* 0x000fe40003000000 */
[----:B------:R-:W-:Y:S02]  /*1080*/  SEL R17, RZ, 0x1, P6 ;  /* 0x00000001ff117807 */ /* 0x000fe40003000000 */
[----:B--2---:R-:W-:Y:S02]  /*1090*/  SEL R19, RZ, 0x1, P3 ;  /* 0x00000001ff137807 */ /* 0x004fe40001800000 */
[----:B------:R-:W-:-:S02]  /*10a0*/  FSETP.GTU.AND P6, PT, R30, RZ, PT ;  /* 0x000000ff1e00720b */ /* 0x000fc40003fcc000 */
[----:B------:R-:W-:Y:S02]  /*10b0*/  FSETP.GTU.AND P3, PT, R32, RZ, PT ;  /* 0x000000ff2000720b */ /* 0x000fe40003f6c000 */
[----:B------:R-:W-:Y:S02]  /*10c0*/  SEL R20, RZ, 0x1, P5 ;  /* 0x00000001ff147807 */ /* 0x000fe40002800000 */
[----:B------:R-:W-:Y:S02]  /*10d0*/  FSETP.GTU.AND P5, PT, R29, RZ, PT ;  /* 0x000000ff1d00720b */ /* 0x000fe40003fac000 */
[----:B------:R-:W-:Y:S02]  /*10e0*/  SEL R23, RZ, 0x1, P4 ;  /* 0x00000001ff177807 */ /* 0x000fe40002000000 */
[----:B------:R-:W-:Y:S02]  /*10f0*/  FSETP.GTU.AND P2, PT, R38, RZ, PT ;  /* 0x000000ff2600720b */ /* 0x000fe40003f4c000 */
[----:B------:R-:W-:-:S02]  /*1100*/  FSETP.GTU.AND P4, PT, R24, RZ, PT ;  /* 0x000000ff1800720b */ /* 0x000fc40003f8c000 */
[----:B------:R-:W-:Y:S02]  /*1110*/  SEL R4, RZ, 0x1fffe, P6 ;  /* 0x0001fffeff047807 */ /* 0x000fe40003000000 */
[----:B------:R-:W-:Y:S02]  /*1120*/  SEL R5, RZ, 0x1fffe, P3 ;  /* 0x0001fffeff057807 */ /* 0x000fe40001800000 */
[----:B------:R-:W-:Y:S01]  /*1130*/  SEL R27, RZ, 0x1, P5 ;  /* 0x00000001ff1b7807 */ /* 0x000fe20002800000 */
[----:B------:R-:W-:Y:S01]  /*1140*/  IMAD.IADD R6, R23, 0x1, R6 ;  /* 0x0000000117067824 */ /* 0x000fe200078e0206 */
[----:B------:R-:W-:Y:S01]  /*1150*/  FSETP.GTU.AND P5, PT, R25, RZ, PT ;  /* 0x000000ff1900720b */ /* 0x000fe20003fac000 */
[----:B------:R-:W-:Y:S01]  /*1160*/  IMAD.IADD R4, R21, 0x1, R4 ;  /* 0x0000000115047824 */ /* 0x000fe200078e0204 */
[----:B------:R-:W-:Y:S01]  /*1170*/  SEL R9, RZ, 0x1, P4 ;  /* 0x00000001ff097807 */ /* 0x000fe20002000000 */
[----:B------:R-:W-:Y:S01]  /*1180*/  IMAD.IADD R5, R20, 0x1, R5 ;  /* 0x0000000114057824 */ /* 0x000fe200078e0205 */
[----:B------:R-:W-:-:S02]  /*1190*/  SEL R11, RZ, 0x1, P2 ;  /* 0x00000001ff0b7807 */ /* 0x000fc40001000000 */
[----:B------:R-:W-:Y:S02]  /*11a0*/  SEL R25, RZ, 0x1, P6 ;  /* 0x00000001ff197807 */ /* 0x000fe40003000000 */
[----:B------:R-:W-:Y:S02]  /*11b0*/  FSETP.GTU.AND P4, PT, R34, RZ, PT ;  /* 0x000000ff2200720b */ /* 0x000fe40003f8c000 */
[----:B------:R-:W-:Y:S02]  /*11c0*/  FSETP.GTU.AND P2, PT, R36, RZ, PT ;  /* 0x000000ff2400720b */ /* 0x000fe40003f4c000 */
[----:B------:R-:W-:Y:S02]  /*11d0*/  FSETP.GTU.AND P6, PT, R35, RZ, PT ;  /* 0x000000ff2300720b */ /* 0x000fe40003fcc000 */
[----:B------:R-:W-:Y:S01]  /*11e0*/  FSETP.GTU.AND P1, PT, R37, RZ, PT ;  /* 0x000000ff2500720b */ /* 0x000fe20003f2c000 */
[----:B------:R1:W-:Y:S01]  /*11f0*/  STS.U8 [R22+UR5], R11 ;  /* 0x0000000b16007988 */ /* 0x0003e20008000005 */
[----:B0-----:R-:W-:-:S02]  /*1200*/  SEL R13, RZ, 0x1, P5 ;  /* 0x00000001ff0d7807 */ /* 0x001fc40002800000 */
[----:B------:R-:W-:Y:S01]  /*1210*/  SEL R15, RZ, 0x1, P3 ;  /* 0x00000001ff0f7807 */ /* 0x000fe20001800000 */
[----:B------:R0:W-:Y:S01]  /*1220*/  STS.U8 [R22+UR5+0x110], R9 ;  /* 0x0001100916007988 */ /* 0x0001e20008000005 */
[----:B------:R-:W-:Y:S02]  /*1230*/  SEL R21, RZ, 0x1, P4 ;  /* 0x00000001ff157807 */ /* 0x000fe40002000000 */
[----:B------:R-:W-:Y:S01]  /*1240*/  SEL R3, RZ, 0x1, P6 ;  /* 0x00000001ff037807 */ /* 0x000fe20003000000 */
[----:B------:R2:W-:Y:S01]  /*1250*/  STS.U8 [R22+UR5+0x220], R17 ;  /* 0x0002201116007988 */ /* 0x0005e20008000005 */
[----:B------:R-:W-:Y:S02]  /*1260*/  LOP3.LUT R5, R5, 0x1, RZ, 0xc0, !PT ;  /* 0x0000000105057812 */ /* 0x000fe400078ec0ff */
[----:B-1----:R-:W-:Y:S01]  /*1270*/  LOP3.LUT R11, R4, 0x1, RZ, 0xc0, !PT ;  /* 0x00000001040b7812 */ /* 0x002fe200078ec0ff */
[----:B------:R1:W-:Y:S01]  /*1280*/  STS.U8 [R22+UR5+0x550], R7 ;  /* 0x0005500716007988 */ /* 0x0003e20008000005 */
[----:B0-----:R-:W-:-:S02]  /*1290*/  LOP3.LUT R9, R6, 0x1, RZ, 0xc0, !PT ;  /* 0x0000000106097812 */ /* 0x001fc400078ec0ff */
[----:B--2---:R-:W-:Y:S02]  /*12a0*/  SEL R17, RZ, 0x1, P1 ;  /* 0x00000001ff117807 */ /* 0x004fe40000800000 */
[----:B-1----:R-:W-:Y:S01]  /*12b0*/  SEL R7, RZ, 0x1, P2 ;  /* 0x00000001ff077807 */ /* 0x002fe20001000000 */
[----:B------:R-:W-:Y:S04]  /*12c0*/  STS.U8 [R22+UR5+0x440], R19 ;  /* 0x0004401316007988 */ /* 0x000fe80008000005 */
        /* <DEDUP_REMOVED lines=10> */
[----:B------:R-:W-:Y:S01]  /*1370*/  STS.U8 [R22+UR5+0xff0], R17 ;  /* 0x000ff01116007988 */ /* 0x000fe20008000005 */
[----:B------:R-:W-:Y:S06]  /*1380*/  BAR.SYNC.DEFER_BLOCKING 0x0 ;  /* 0x0000000000007b1d */ /* 0x000fec0000010000 */
[----:B------:R-:W0:Y:S01]  /*1390*/  LDS.128 R40, [R40+UR5] ;  /* 0x0000000528287984 */ /* 0x000e220008000c00 */
[----:B------:R-:W-:Y:S01]  /*13a0*/  ULDC.64 UR4, c[0x0][0x240] ;  /* 0x0000900000047ab9 */ /* 0x000fe20000000a00 */
[----:B0-----:R-:W-:-:S02]  /*13b0*/  PRMT R3, R40, 0x7772, RZ ;  /* 0x0000777228037816 */ /* 0x001fc400000000ff */
[----:B------:R-:W-:Y:S02]  /*13c0*/  PRMT R4, R40, 0x7771, RZ ;  /* 0x0000777128047816 */ /* 0x000fe400000000ff */
[C---:B------:R-:W-:Y:S02]  /*13d0*/  PRMT R6, R41.reuse, 0x7772, RZ ;  /* 0x0000777229067816 */ /* 0x040fe400000000ff */
[----:B------:R-:W-:Y:S02]  /*13e0*/  PRMT R3, R4, 0x5410, R3 ;  /* 0x0000541004037816 */ /* 0x000fe40000000003 */
[----:B------:R-:W-:Y:S02]  /*13f0*/  PRMT R7, R41, 0x7771, RZ ;  /* 0x0000777129077816 */ /* 0x000fe400000000ff */
[----:B------:R-:W-:Y:S02]  /*1400*/  PRMT R2, R40, 0x7770, RZ ;  /* 0x0000777028027816 */ /* 0x000fe400000000ff */
[----:B------:R-:W-:-:S02]  /*1410*/  PRMT R8, R42, 0x7772, RZ ;  /* 0x000077722a087816 */ /* 0x000fc400000000ff */
[----:B------:R-:W-:Y:S02]  /*1420*/  PRMT R9, R42, 0x7771, RZ ;  /* 0x000077712a097816 */ /* 0x000fe400000000ff */
[C---:B------:R-:W-:Y:S02]  /*1430*/  PRMT R11, R43.reuse, 0x7772, RZ ;  /* 0x000077722b0b7816 */ /* 0x040fe400000000ff */
[----:B------:R-:W-:Y:S02]  /*1440*/  PRMT R12, R43, 0x7771, RZ ;  /* 0x000077712b0c7816 */ /* 0x000fe400000000ff */
[----:B------:R-:W-:Y:S02]  /*1450*/  LOP3.LUT R3, R3, 0x10001, RZ, 0xc0, !PT ;  /* 0x0001000103037812 */ /* 0x000fe400078ec0ff */
[----:B------:R-:W-:Y:S02]  /*1460*/  PRMT R6, R7, 0x5410, R6 ;  /* 0x0000541007067816 */ /* 0x000fe40000000006 */
[----:B------:R-:W-:-:S02]  /*1470*/  LOP3.LUT R13, R2, 0x1, RZ, 0xc0, !PT ;  /* 0x00000001020d7812 */ /* 0x000fc400078ec0ff */
[----:B------:R-:W-:Y:S02]  /*1480*/  PRMT R8, R9, 0x5410, R8 ;  /* 0x0000541009087816 */ /* 0x000fe40000000008 */
[----:B------:R-:W-:Y:S02]  /*1490*/  PRMT R11, R12, 0x5410, R11 ;  /* 0x000054100c0b7816 */ /* 0x000fe4000000000b */
[----:B------:R-:W-:Y:S02]  /*14a0*/  LOP3.LUT R2, R3, 0xffff, RZ, 0xc0, !PT ;  /* 0x0000ffff03027812 */ /* 0x000fe400078ec0ff */
[----:B------:R-:W-:Y:S02]  /*14b0*/  SHF.R.U32.HI R14, RZ, 0x18, R40 ;  /* 0x00000018ff0e7819 */ /* 0x000fe40000011628 */
[----:B------:R-:W-:Y:S02]  /*14c0*/  PRMT R4, R41, 0x7770, RZ ;  /* 0x0000777029047816 */ /* 0x000fe400000000ff */
[----:B------:R-:W-:-:S02]  /*14d0*/  PRMT R5, R42, 0x7770, RZ ;  /* 0x000077702a057816 */ /* 0x000fc400000000ff */
[----:B------:R-:W-:Y:S02]  /*14e0*/  LOP3.LUT R6, R6, 0x10001, RZ, 0xc0, !PT ;  /* 0x0001000106067812 */ /* 0x000fe400078ec0ff */
[----:B------:R-:W-:Y:S02]  /*14f0*/  PRMT R10, R43, 0x7770, RZ ;  /* 0x000077702b0a7816 */ /* 0x000fe400000000ff */
[----:B------:R-:W-:Y:S02]  /*1500*/  LOP3.LUT R8, R8, 0x10001, RZ, 0xc0, !PT ;  /* 0x0001000108087812 */ /* 0x000fe400078ec0ff */
[----:B------:R-:W-:Y:S02]  /*1510*/  LOP3.LUT R11, R11, 0x10001, RZ, 0xc0, !PT ;  /* 0x000100010b0b7812 */ /* 0x000fe400078ec0ff */
[----:B------:R-:W-:Y:S02]  /*1520*/  PRMT R12, R13, 0x3340, R2 ;  /* 0x000033400d0c7816 */ /* 0x000fe40000000002 */
[----:B------:R-:W-:-:S02]  /*1530*/  SGXT.U32 R7, R14, 0x1 ;  /* 0x000000010e07781a */ /* 0x000fc40000000000 */
[----:B------:R-:W-:Y:S02]  /*1540*/  PRMT R2, R3, 0x7732, RZ ;  /* 0x0000773203027816 */ /* 0x000fe400000000ff */
[----:B------:R-:W-:Y:S02]  /*1550*/  LOP3.LUT R4, R4, 0x1, RZ, 0xc0, !PT ;  /* 0x0000000104047812 */ /* 0x000fe400078ec0ff */
[----:B------:R-:W-:Y:S02]  /*1560*/  LOP3.LUT R14, R5, 0x1, RZ, 0xc0, !PT ;  /* 0x00000001050e7812 */ /* 0x000fe400078ec0ff */
[----:B------:R-:W-:Y:S02]  /*1570*/  LOP3.LUT R3, R6, 0xffff, RZ, 0xc0, !PT ;  /* 0x0000ffff06037812 */ /* 0x000fe400078ec0ff */
[----:B------:R-:W-:Y:S02]  /*1580*/  LOP3.LUT R10, R10, 0x1, RZ, 0xc0, !PT ;  /* 0x000000010a0a7812 */ /* 0x000fe400078ec0ff */
[----:B------:R-:W-:-:S02]  /*1590*/  LOP3.LUT R5, R8, 0xffff, RZ, 0xc0, !PT ;  /* 0x0000ffff08057812 */ /* 0x000fc400078ec0ff */
[----:B------:R-:W-:Y:S02]  /*15a0*/  LOP3.LUT R9, R11, 0xffff, RZ, 0xc0, !PT ;  /* 0x0000ffff0b097812 */ /* 0x000fe400078ec0ff */
[----:B------:R-:W-:Y:S02]  /*15b0*/  SHF.R.U32.HI R41, RZ, 0x18, R41 ;  /* 0x00000018ff297819 */ /* 0x000fe40000011629 */
[----:B------:R-:W-:Y:S02]  /*15c0*/  SHF.R.U32.HI R42, RZ, 0x18, R42 ;  /* 0x00000018ff2a7819 */ /* 0x000fe4000001162a */
[----:B------:R-:W-:Y:S02]  /*15d0*/  SHF.R.U32.HI R43, RZ, 0x18, R43 ;  /* 0x00000018ff2b7819 */ /* 0x000fe4000001162b */
[----:B------:R-:W-:Y:S02]  /*15e0*/  PRMT R13, R4, 0x3340, R3 ;  /* 0x00003340040d7816 */ /* 0x000fe40000000003 */
[----:B------:R-:W-:-:S02]  /*15f0*/  PRMT R14, R14, 0x3340, R5 ;  /* 0x000033400e0e7816 */ /* 0x000fc40000000005 */
[----:B------:R-:W-:Y:S02]  /*1600*/  PRMT R15, R10, 0x3340, R9 ;  /* 0x000033400a0f7816 */ /* 0x000fe40000000009 */
[----:B------:R-:W-:Y:S02]  /*1610*/  PRMT R3, R6, 0x7732, RZ ;  /* 0x0000773206037816 */ /* 0x000fe400000000ff */
[----:B------:R-:W-:Y:S02]  /*1620*/  PRMT R7, R2, 0x3340, R7 ;  /* 0x0000334002077816 */ /* 0x000fe40000000007 */
[----:B------:R-:W-:Y:S02]  /*1630*/  SGXT.U32 R4, R41, 0x1 ;  /* 0x000000012904781a */ /* 0x000fe40000000000 */
[----:B------:R-:W-:Y:S02]  /*1640*/  SGXT.U32 R10, R42, 0x1 ;  /* 0x000000012a0a781a */ /* 0x000fe40000000000 */
[----:B------:R-:W-:-:S02]  /*1650*/  PRMT R5, R8, 0x7732, RZ ;  /* 0x0000773208057816 */ /* 0x000fc400000000ff */
[----:B------:R-:W-:Y:S02]  /*1660*/  PRMT R6, R11, 0x7732, RZ ;  /* 0x000077320b067816 */ /* 0x000fe400000000ff */
[----:B------:R-:W-:Y:S02]  /*1670*/  SGXT.U32 R9, R43, 0x1 ;  /* 0x000000012b09781a */ /* 0x000fe40000000000 */
[----:B------:R-:W-:Y:S02]  /*1680*/  IADD3 R2, P1, R0, UR4, RZ ;  /* 0x0000000400027c10 */ /* 0x000fe4000ff3e0ff */
[----:B------:R-:W-:Y:S02]  /*1690*/  PRMT R4, R3, 0x3340, R4 ;  /* 0x0000334003047816 */ /* 0x000fe40000000004 */
[----:B------:R-:W-:Y:S02]  /*16a0*/  PRMT R5, R5, 0x3340, R10 ;  /* 0x0000334005057816 */ /* 0x000fe4000000000a */
[----:B------:R-:W-:-:S02]  /*16b0*/  PRMT R6, R6, 0x3340, R9 ;  /* 0x0000334006067816 */ /* 0x000fc40000000009 */
[----:B------:R-:W-:Y:S02]  /*16c0*/  LEA.HI.X.SX32 R3, R0, UR5, 0x1, P1 ;  /* 0x0000000500037c11 */ /* 0x000fe400088f0eff */
[----:B------:R-:W-:Y:S02]  /*16d0*/  PRMT R12, R12, 0x5410, R7 ;  /* 0x000054100c0c7816 */ /* 0x000fe40000000007 */
[----:B------:R-:W-:Y:S02]  /*16e0*/  PRMT R13, R13, 0x5410, R4 ;  /* 0x000054100d0d7816 */ /* 0x000fe40000000004 */
[----:B------:R-:W-:Y:S02]  /*16f0*/  PRMT R14, R14, 0x5410, R5 ;  /* 0x000054100e0e7816 */ /* 0x000fe40000000005 */
[----:B------:R-:W-:Y:S01]  /*1700*/  PRMT R15, R15, 0x5410, R6 ;  /* 0x000054100f0f7816 */ /* 0x000fe20000000006 */
[----:B------:R-:W-:Y:S06]  /*1710*/  @P0 EXIT ;  /* 0x000000000000094d */ /* 0x000fec0003800000 */
[----:B------:R-:W-:Y:S01]  /*1720*/  STG.E.128 desc[UR8][R2.64], R12 ;  /* 0x0000000c02007986 */ /* 0x000fe2000c101d08 */
[----:B------:R-:W-:Y:S05]  /*1730*/  EXIT ;  /* 0x000000000000794d */ /* 0x000fea0003800000 */
.L_x_0:
[----:B------:R-:W-:-:S00]  /*1740*/  BRA `(.L_x_0) ;  /* 0xfffffffc00fc7947 */ /* 0x000fc0000383ffff */
[----:B------:R-:W-:-:S00]  /*1750*/  NOP ;  /* 0x0000000000007918 */ /* 0x000fc00000000000 */
        /* <DEDUP_REMOVED lines=10> */
.L_x_1:


//--------------------- .nv.global.init           --------------------------
	.section	.nv.global.init,"aw",@progbits
.nv.global.init:
	.type		_$_str,@object
	.size		_$_str,(_$_str_$_2 - _$_str)
_$_str:
        /*0000*/ 	.byte	0x5f, 0x5f, 0x43, 0x55, 0x44, 0x41, 0x5f, 0x46, 0x54, 0x5a, 0x00
	.type		_$_str_$_2,@object
	.size		_$_str_$_2,(.L_1 - _$_str_$_2)
_$_str_$_2:
        /*000b*/ 	.byte	0x5f, 0x5f, 0x43, 0x55, 0x44, 0x41, 0x5f, 0x50, 0x52, 0x45, 0x43, 0x5f, 0x53, 0x51, 0x52, 0x54
        /*001b*/ 	.byte	0x00
.L_1:


//--------------------- .nv.shared.triton_poi_fused__native_batch_norm_legit_no_training_relu_threshold_backward_view_5 --------------------------
	.section	.nv.shared.triton_poi_fused__native_batch_norm_legit_no_training_relu_threshold_backward_view_5,"aw",@nobits
	.sectionflags	@""
	.align	16
	.zero		1024


//--------------------- .nv.constant0.triton_poi_fused__native_batch_norm_legit_no_training_relu_threshold_backward_view_5 --------------------------
	.section	.nv.constant0.triton_poi_fused__native_batch_norm_legit_no_training_relu_threshold_backward_view_5,"a",@progbits
	.sectionflags	@""
	.align	4
.nv.constant0.triton_poi_fused__native_batch_norm_legit_no_training_relu_threshold_backward_view_5:
	.zero		592
